//
// Generated by NVIDIA NVVM Compiler
//
// Compiler Build ID: CL-36424714
// Cuda compilation tools, release 13.0, V13.0.88
// Based on NVVM 20.0.0
//

.version 9.0
.target sm_100
.address_size 64

	// .globl	_Z10scanKernelPKiPii
.extern .shared .align 16 .b8 temp[];

.visible .entry _Z10scanKernelPKiPii(
	.param .u64 .ptr .align 1 _Z10scanKernelPKiPii_param_0,
	.param .u64 .ptr .align 1 _Z10scanKernelPKiPii_param_1,
	.param .u32 _Z10scanKernelPKiPii_param_2
)
{
	.reg .pred 	%p<4>;
	.reg .b32 	%r<7>;
	.reg .b64 	%rd<17>;

	ld.param.u64 	%rd7, [_Z10scanKernelPKiPii_param_0];
	ld.param.u64 	%rd8, [_Z10scanKernelPKiPii_param_1];
	ld.param.u32 	%r1, [_Z10scanKernelPKiPii_param_2];
	cvta.to.global.u64 	%rd1, %rd8;
	cvta.to.global.u64 	%rd9, %rd7;
	mov.u32 	%r2, %tid.x;
	cvt.u64.u32 	%rd2, %r2;
	mul.wide.u32 	%rd10, %r2, 4;
	add.s64 	%rd11, %rd9, %rd10;
	ld.global.u32 	%r3, [%rd11];
	add.s64 	%rd3, %rd1, %rd10;
	st.global.u32 	[%rd3], %r3;
	bar.sync 	0;
	setp.lt.u32 	%p1, %r1, 2;
	@%p1 bra 	$L__BB0_5;
	cvt.s64.s32 	%rd4, %r1;
	mov.b64 	%rd16, 1;
$L__BB0_2:
	setp.lt.u64 	%p2, %rd2, %rd16;
	@%p2 bra 	$L__BB0_4;
	sub.s64 	%rd13, %rd2, %rd16;
	shl.b64 	%rd14, %rd13, 2;
	add.s64 	%rd15, %rd1, %rd14;
	ld.global.u32 	%r4, [%rd15];
	ld.global.u32 	%r5, [%rd3];
	add.s32 	%r6, %r5, %r4;
	st.global.u32 	[%rd3], %r6;
$L__BB0_4:
	bar.sync 	0;
	shl.b64 	%rd16, %rd16, 1;
	setp.lt.u64 	%p3, %rd16, %rd4;
	@%p3 bra 	$L__BB0_2;
$L__BB0_5:
	ret;

}
	// .globl	_Z29scanKernel_shared_singleblockPKiPii
.visible .entry _Z29scanKernel_shared_singleblockPKiPii(
	.param .u64 .ptr .align 1 _Z29scanKernel_shared_singleblockPKiPii_param_0,
	.param .u64 .ptr .align 1 _Z29scanKernel_shared_singleblockPKiPii_param_1,
	.param .u32 _Z29scanKernel_shared_singleblockPKiPii_param_2
)
{
	.reg .pred 	%p<5>;
	.reg .b32 	%r<44>;
	.reg .b64 	%rd<15>;

	ld.param.u64 	%rd5, [_Z29scanKernel_shared_singleblockPKiPii_param_0];
	ld.param.u64 	%rd6, [_Z29scanKernel_shared_singleblockPKiPii_param_1];
	ld.param.u32 	%r7, [_Z29scanKernel_shared_singleblockPKiPii_param_2];
	mov.u32 	%r1, %tid.x;
	setp.eq.s32 	%p1, %r1, 0;
	mov.b32 	%r41, 0;
	@%p1 bra 	$L__BB1_2;
	cvta.to.global.u64 	%rd7, %rd5;
	add.s32 	%r9, %r1, -1;
	mul.wide.u32 	%rd8, %r9, 4;
	add.s64 	%rd9, %rd7, %rd8;
	ld.global.u32 	%r41, [%rd9];
$L__BB1_2:
	add.s32 	%r11, %r7, %r1;
	shl.b32 	%r12, %r11, 2;
	mov.u32 	%r13, temp;
	add.s32 	%r14, %r13, %r12;
	st.shared.u32 	[%r14], %r41;
	bar.sync 	0;
	setp.lt.u32 	%p2, %r7, 2;
	mov.b32 	%r43, 1;
	@%p2 bra 	$L__BB1_8;
	cvt.u64.u32 	%rd1, %r1;
	cvt.s64.s32 	%rd2, %r7;
	mov.b32 	%r42, 1;
	mov.b64 	%rd14, 1;
$L__BB1_4:
	xor.b32  	%r43, %r42, 1;
	setp.gt.u64 	%p3, %rd14, %rd1;
	@%p3 bra 	$L__BB1_6;
	mad.lo.s32 	%r16, %r42, %r7, %r1;
	cvt.u32.u64 	%r17, %rd14;
	sub.s32 	%r18, %r16, %r17;
	shl.b32 	%r19, %r18, 2;
	add.s32 	%r21, %r13, %r19;
	ld.shared.u32 	%r22, [%r21];
	mad.lo.s32 	%r23, %r43, %r7, %r1;
	shl.b32 	%r24, %r23, 2;
	add.s32 	%r25, %r13, %r24;
	ld.shared.u32 	%r26, [%r25];
	add.s32 	%r27, %r26, %r22;
	st.shared.u32 	[%r25], %r27;
	bra.uni 	$L__BB1_7;
$L__BB1_6:
	mad.lo.s32 	%r28, %r42, %r7, %r1;
	shl.b32 	%r29, %r28, 2;
	add.s32 	%r31, %r13, %r29;
	ld.shared.u32 	%r32, [%r31];
	mad.lo.s32 	%r33, %r43, %r7, %r1;
	shl.b32 	%r34, %r33, 2;
	add.s32 	%r35, %r13, %r34;
	st.shared.u32 	[%r35], %r32;
$L__BB1_7:
	bar.sync 	0;
	shl.b64 	%rd14, %rd14, 1;
	setp.lt.u64 	%p4, %rd14, %rd2;
	mov.u32 	%r42, %r43;
	@%p4 bra 	$L__BB1_4;
$L__BB1_8:
	cvta.to.global.u64 	%rd11, %rd6;
	mad.lo.s32 	%r36, %r43, %r7, %r1;
	shl.b32 	%r37, %r36, 2;
	add.s32 	%r39, %r13, %r37;
	ld.shared.u32 	%r40, [%r39];
	mul.wide.u32 	%rd12, %r1, 4;
	add.s64 	%rd13, %rd11, %rd12;
	st.global.u32 	[%rd13], %r40;
	ret;

}


// ===== COMPILED SASS (sm_100) =====

	.target	sm_100

	.elftype	@"ET_EXEC"


//--------------------- .note.nv.tkinfo           --------------------------
	.section	.note.nv.tkinfo,"",@"SHT_NOTE"
	.sectionflags	@"SHF_NOTE_NV_TKINFO"
	.tkinfo
        /*0018*/ 	.word	0x00000002
        /*0030*/ 	.string	""
        /*0030*/ 	.string	"ptxas"
        /*0030*/ 	.string	"Cuda compilation tools, release 13.0, V13.0.88"
        /*0030*/ 	.string	"Build cuda_13.0.r13.0/compiler.36424714_0"
        /*0030*/ 	.string	"-arch sm_100 -m 64 "



//--------------------- .note.nv.cuinfo           --------------------------
	.section	.note.nv.cuinfo,"",@"SHT_NOTE"
	.sectionflags	@"SHF_NOTE_NV_CUINFO"
        /*0018*/ 	.short	0x0002
        /*001a*/ 	.short	0x0064
        /*001c*/ 	.short	0x0082
	.zero		2


//--------------------- .nv.info                  --------------------------
	.section	.nv.info,"",@"SHT_CUDA_INFO"
	.align	4


	//----- nvinfo : EIATTR_REGCOUNT
	.align		4
        /*0000*/ 	.byte	0x04, 0x2f
        /*0002*/ 	.short	(.L_1 - .L_0)
	.align		4
.L_0:
        /*0004*/ 	.word	index@(_Z10scanKernelPKiPii)
        /*0008*/ 	.word	0x0000000e


	//----- nvinfo : EIATTR_FRAME_SIZE
	.align		4
.L_1:
        /*000c*/ 	.byte	0x04, 0x11
        /*000e*/ 	.short	(.L_3 - .L_2)
	.align		4
.L_2:
        /*0010*/ 	.word	index@(_Z10scanKernelPKiPii)
        /*0014*/ 	.word	0x00000000


	//----- nvinfo : EIATTR_REGCOUNT
	.align		4
.L_3:
        /*0018*/ 	.byte	0x04, 0x2f
        /*001a*/ 	.short	(.L_5 - .L_4)
	.align		4
.L_4:
        /*001c*/ 	.word	index@(_Z29scanKernel_shared_singleblockPKiPii)
        /*0020*/ 	.word	0x0000000c


	//----- nvinfo : EIATTR_FRAME_SIZE
	.align		4
.L_5:
        /*0024*/ 	.byte	0x04, 0x11
        /*0026*/ 	.short	(.L_7 - .L_6)
	.align		4
.L_6:
        /*0028*/ 	.word	index@(_Z29scanKernel_shared_singleblockPKiPii)
        /*002c*/ 	.word	0x00000000


	//----- nvinfo : EIATTR_MIN_STACK_SIZE
	.align		4
.L_7:
        /*0030*/ 	.byte	0x04, 0x12
        /*0032*/ 	.short	(.L_9 - .L_8)
	.align		4
.L_8:
        /*0034*/ 	.word	index@(_Z29scanKernel_shared_singleblockPKiPii)
        /*0038*/ 	.word	0x00000000


	//----- nvinfo : EIATTR_MIN_STACK_SIZE
	.align		4
.L_9:
        /*003c*/ 	.byte	0x04, 0x12
        /*003e*/ 	.short	(.L_11 - .L_10)
	.align		4
.L_10:
        /*0040*/ 	.word	index@(_Z10scanKernelPKiPii)
        /*0044*/ 	.word	0x00000000
.L_11:


//--------------------- .nv.compat                --------------------------
	.section	.nv.compat,"",@"SHT_CUDA_COMPAT_INFO"
	.align	4
        /*0000*/ 	.byte	0x02, 0x09, 0x00, 0x00, 0x02, 0x02, 0x01, 0x00, 0x02, 0x05, 0x05, 0x00, 0x03, 0x07, 0x01, 0x01
        /*0010*/ 	.byte	0x02, 0x03, 0x00, 0x00, 0x02, 0x06, 0x01, 0x00, 0x04, 0x0b, 0x08, 0x00, 0x09, 0x00, 0x00, 0x00
        /*0020*/ 	.byte	0x00, 0x00, 0x00, 0x00


//--------------------- .nv.info._Z29scanKernel_shared_singleblockPKiPii --------------------------
	.section	.nv.info._Z29scanKernel_shared_singleblockPKiPii,"",@"SHT_CUDA_INFO"
	.sectionflags	@""
	.align	4


	//----- nvinfo : EIATTR_CUDA_API_VERSION
	.align		4
        /*0000*/ 	.byte	0x04, 0x37
        /*0002*/ 	.short	(.L_13 - .L_12)
.L_12:
        /*0004*/ 	.word	0x00000082


	//----- nvinfo : EIATTR_KPARAM_INFO
	.align		4
.L_13:
        /*0008*/ 	.byte	0x04, 0x17
        /*000a*/ 	.short	(.L_15 - .L_14)
.L_14:
        /*000c*/ 	.word	0x00000000
        /*0010*/ 	.short	0x0002
        /*0012*/ 	.short	0x0010
        /*0014*/ 	.byte	0x00, 0xf0, 0x11, 0x00


	//----- nvinfo : EIATTR_KPARAM_INFO
	.align		4
.L_15:
        /*0018*/ 	.byte	0x04, 0x17
        /*001a*/ 	.short	(.L_17 - .L_16)
.L_16:
        /*001c*/ 	.word	0x00000000
        /*0020*/ 	.short	0x0001
        /*0022*/ 	.short	0x0008
        /*0024*/ 	.byte	0x00, 0xf5, 0x21, 0x00


	//----- nvinfo : EIATTR_KPARAM_INFO
	.align		4
.L_17:
        /*0028*/ 	.byte	0x04, 0x17
        /*002a*/ 	.short	(.L_19 - .L_18)
.L_18:
        /*002c*/ 	.word	0x00000000
        /*0030*/ 	.short	0x0000
        /*0032*/ 	.short	0x0000
        /*0034*/ 	.byte	0x00, 0xf5, 0x21, 0x00


	//----- nvinfo : EIATTR_SPARSE_MMA_MASK
	.align		4
.L_19:
        /*0038*/ 	.byte	0x03, 0x50
        /*003a*/ 	.short	0x0000


	//----- nvinfo : EIATTR_MAXREG_COUNT
	.align		4
        /*003c*/ 	.byte	0x03, 0x1b
        /*003e*/ 	.short	0x00ff


	//----- nvinfo : EIATTR_NUM_BARRIERS
	.align		4
        /*0040*/ 	.byte	0x02, 0x4c
        /*0042*/ 	.byte	0x01
	.zero		1


	//----- nvinfo : EIATTR_MERCURY_ISA_VERSION
	.align		4
        /*0044*/ 	.byte	0x03, 0x5f
        /*0046*/ 	.short	0x0101


	//----- nvinfo : EIATTR_VRC_CTA_INIT_COUNT
	.align		4
        /*0048*/ 	.byte	0x02, 0x4a
	.zero		1
	.zero		1


	//----- nvinfo : EIATTR_EXIT_INSTR_OFFSETS
	.align		4
        /*004c*/ 	.byte	0x04, 0x1c
        /*004e*/ 	.short	(.L_21 - .L_20)


	//   ....[0]....
.L_20:
        /*0050*/ 	.word	0x00000410


	//----- nvinfo : EIATTR_CRS_STACK_SIZE
	.align		4
.L_21:
        /*0054*/ 	.byte	0x04, 0x1e
        /*0056*/ 	.short	(.L_23 - .L_22)
.L_22:
        /*0058*/ 	.word	0x00000000


	//----- nvinfo : EIATTR_CBANK_PARAM_SIZE
	.align		4
.L_23:
        /*005c*/ 	.byte	0x03, 0x19
        /*005e*/ 	.short	0x0014


	//----- nvinfo : EIATTR_PARAM_CBANK
	.align		4
        /*0060*/ 	.byte	0x04, 0x0a
        /*0062*/ 	.short	(.L_25 - .L_24)
	.align		4
.L_24:
        /*0064*/ 	.word	index@(.nv.constant0._Z29scanKernel_shared_singleblockPKiPii)
        /*0068*/ 	.short	0x0380
        /*006a*/ 	.short	0x0014


	//----- nvinfo : EIATTR_SW_WAR
	.align		4
.L_25:
        /*006c*/ 	.byte	0x04, 0x36
        /*006e*/ 	.short	(.L_27 - .L_26)
.L_26:
        /*0070*/ 	.word	0x00000008
.L_27:


//--------------------- .nv.info._Z10scanKernelPKiPii --------------------------
	.section	.nv.info._Z10scanKernelPKiPii,"",@"SHT_CUDA_INFO"
	.sectionflags	@""
	.align	4


	//----- nvinfo : EIATTR_CUDA_API_VERSION
	.align		4
        /*0000*/ 	.byte	0x04, 0x37
        /*0002*/ 	.short	(.L_29 - .L_28)
.L_28:
        /*0004*/ 	.word	0x00000082


	//----- nvinfo : EIATTR_KPARAM_INFO
	.align		4
.L_29:
        /*0008*/ 	.byte	0x04, 0x17
        /*000a*/ 	.short	(.L_31 - .L_30)
.L_30:
        /*000c*/ 	.word	0x00000000
        /*0010*/ 	.short	0x0002
        /*0012*/ 	.short	0x0010
        /*0014*/ 	.byte	0x00, 0xf0, 0x11, 0x00


	//----- nvinfo : EIATTR_KPARAM_INFO
	.align		4
.L_31:
        /*0018*/ 	.byte	0x04, 0x17
        /*001a*/ 	.short	(.L_33 - .L_32)
.L_32:
        /*001c*/ 	.word	0x00000000
        /*0020*/ 	.short	0x0001
        /*0022*/ 	.short	0x0008
        /*0024*/ 	.byte	0x00, 0xf5, 0x21, 0x00


	//----- nvinfo : EIATTR_KPARAM_INFO
	.align		4
.L_33:
        /*0028*/ 	.byte	0x04, 0x17
        /*002a*/ 	.short	(.L_35 - .L_34)
.L_34:
        /*002c*/ 	.word	0x00000000
        /*0030*/ 	.short	0x0000
        /*0032*/ 	.short	0x0000
        /*0034*/ 	.byte	0x00, 0xf5, 0x21, 0x00


	//----- nvinfo : EIATTR_SPARSE_MMA_MASK
	.align		4
.L_35:
        /*0038*/ 	.byte	0x03, 0x50
        /*003a*/ 	.short	0x0000


	//----- nvinfo : EIATTR_MAXREG_COUNT
	.align		4
        /*003c*/ 	.byte	0x03, 0x1b
        /*003e*/ 	.short	0x00ff


	//----- nvinfo : EIATTR_NUM_BARRIERS
	.align		4
        /*0040*/ 	.byte	0x02, 0x4c
        /*0042*/ 	.byte	0x01
	.zero		1


	//----- nvinfo : EIATTR_MERCURY_ISA_VERSION
	.align		4
        /*0044*/ 	.byte	0x03, 0x5f
        /*0046*/ 	.short	0x0101


	//----- nvinfo : EIATTR_VRC_CTA_INIT_COUNT
	.align		4
        /*0048*/ 	.byte	0x02, 0x4a
	.zero		1
	.zero		1


	//----- nvinfo : EIATTR_EXIT_INSTR_OFFSETS
	.align		4
        /*004c*/ 	.byte	0x04, 0x1c
        /*004e*/ 	.short	(.L_37 - .L_36)


	//   ....[0]....
.L_36:
        /*0050*/ 	.word	0x000000c0


	//   ....[1]....
        /*0054*/ 	.word	0x00000230


	//----- nvinfo : EIATTR_CBANK_PARAM_SIZE
	.align		4
.L_37:
        /*0058*/ 	.byte	0x03, 0x19
        /*005a*/ 	.short	0x0014


	//----- nvinfo : EIATTR_PARAM_CBANK
	.align		4
        /*005c*/ 	.byte	0x04, 0x0a
        /*005e*/ 	.short	(.L_39 - .L_38)
	.align		4
.L_38:
        /*0060*/ 	.word	index@(.nv.constant0._Z10scanKernelPKiPii)
        /*0064*/ 	.short	0x0380
        /*0066*/ 	.short	0x0014


	//----- nvinfo : EIATTR_SW_WAR
	.align		4
.L_39:
        /*0068*/ 	.byte	0x04, 0x36
        /*006a*/ 	.short	(.L_41 - .L_40)
.L_40:
        /*006c*/ 	.word	0x00000008
.L_41:


//--------------------- .nv.callgraph             --------------------------
	.section	.nv.callgraph,"",@"SHT_CUDA_CALLGRAPH"
	.align	4
	.sectionentsize	8
	.align		4
        /*0000*/ 	.word	0x00000000
	.align		4
        /*0004*/ 	.word	0xffffffff
	.align		4
        /*0008*/ 	.word	0x00000000
	.align		4
        /*000c*/ 	.word	0xfffffffe
	.align		4
        /*0010*/ 	.word	0x00000000
	.align		4
        /*0014*/ 	.word	0xfffffffd
	.align		4
        /*0018*/ 	.word	0x00000000
	.align		4
        /*001c*/ 	.word	0xfffffffc


//--------------------- .text._Z29scanKernel_shared_singleblockPKiPii --------------------------
	.section	.text._Z29scanKernel_shared_singleblockPKiPii,"ax",@progbits
	.align	128
        .global         _Z29scanKernel_shared_singleblockPKiPii
        .type           _Z29scanKernel_shared_singleblockPKiPii,@function
        .size           _Z29scanKernel_shared_singleblockPKiPii,(.L_x_8 - _Z29scanKernel_shared_singleblockPKiPii)
        .other          _Z29scanKernel_shared_singleblockPKiPii,@"STO_CUDA_ENTRY STV_DEFAULT"
_Z29scanKernel_shared_singleblockPKiPii:
.text._Z29scanKernel_shared_singleblockPKiPii:
[----:B------:R-:W-:Y:S01]  /*0000*/  LDC R1, c[0x0][0x37c] ;  /* 0x0000df00ff017b82 */ /* 0x000fe20000000800 */
[----:B------:R-:W0:Y:S01]  /*0010*/  S2R R0, SR_TID.X ;  /* 0x0000000000007919 */ /* 0x000e220000002100 */
[----:B------:R-:W1:Y:S01]  /*0020*/  LDCU.64 UR6, c[0x0][0x358] ;  /* 0x00006b00ff0677ac */ /* 0x000e620008000a00 */
[----:B------:R-:W-:-:S05]  /*0030*/  IMAD.MOV.U32 R4, RZ, RZ, RZ ;  /* 0x000000ffff047224 */ /* 0x000fca00078e00ff */
[----:B------:R-:W2:Y:S01]  /*0040*/  S2UR UR5, SR_CgaCtaId ;  /* 0x00000000000579c3 */ /* 0x000ea20000008800 */
[----:B------:R-:W3:Y:S01]  /*0050*/  LDCU UR8, c[0x0][0x390] ;  /* 0x00007200ff0877ac */ /* 0x000ee20008000800 */
[----:B0-----:R-:W-:-:S13]  /*0060*/  ISETP.NE.AND P0, PT, R0, RZ, PT ;  /* 0x000000ff0000720c */ /* 0x001fda0003f05270 */
[----:B------:R-:W0:Y:S01]  /*0070*/  @P0 LDC.64 R2, c[0x0][0x380] ;  /* 0x0000e000ff020b82 */ /* 0x000e220000000a00 */
[----:B------:R-:W-:-:S04]  /*0080*/  @P0 VIADD R5, R0, 0xffffffff ;  /* 0xffffffff00050836 */ /* 0x000fc80000000000 */
[----:B0-----:R-:W-:-:S05]  /*0090*/  @P0 IMAD.WIDE.U32 R2, R5, 0x4, R2 ;  /* 0x0000000405020825 */ /* 0x001fca00078e0002 */
[----:B-1----:R0:W4:Y:S01]  /*00a0*/  @P0 LDG.E R4, desc[UR6][R2.64] ;  /* 0x0000000602040981 */ /* 0x002122000c1e1900 */
[----:B---3--:R-:W-:Y:S01]  /*00b0*/  IMAD.U32 R9, RZ, RZ, UR8 ;  /* 0x00000008ff097e24 */ /* 0x008fe2000f8e00ff */
[----:B------:R-:W-:Y:S02]  /*00c0*/  UMOV UR4, 0x400 ;  /* 0x0000040000047882 */ /* 0x000fe40000000000 */
[----:B--2---:R-:W-:Y:S02]  /*00d0*/  ULEA UR4, UR5, UR4, 0x18 ;  /* 0x0000000405047291 */ /* 0x004fe4000f8ec0ff */
[----:B------:R-:W-:Y:S02]  /*00e0*/  ISETP.GE.U32.AND P0, PT, R9, 0x2, PT ;  /* 0x000000020900780c */ /* 0x000fe40003f06070 */
[----:B------:R-:W-:Y:S01]  /*00f0*/  IADD3 R5, PT, PT, R0, R9, RZ ;  /* 0x0000000900057210 */ /* 0x000fe20007ffe0ff */
[----:B0-----:R-:W-:-:S03]  /*0100*/  IMAD.MOV.U32 R3, RZ, RZ, 0x1 ;  /* 0x00000001ff037424 */ /* 0x001fc600078e00ff */
[----:B------:R-:W-:-:S05]  /*0110*/  LEA R5, R5, UR4, 0x2 ;  /* 0x0000000405057c11 */ /* 0x000fca000f8e10ff */
[----:B----4-:R0:W-:Y:S01]  /*0120*/  STS [R5], R4 ;  /* 0x0000000405007388 */ /* 0x0101e20000000800 */
[----:B------:R-:W-:Y:S06]  /*0130*/  BAR.SYNC.DEFER_BLOCKING 0x0 ;  /* 0x0000000000007b1d */ /* 0x000fec0000010000 */
[----:B------:R-:W-:Y:S05]  /*0140*/  @!P0 BRA `(.L_x_0) ;  /* 0x0000000000988947 */ /* 0x000fea0003800000 */
[----:B------:R-:W-:Y:S01]  /*0150*/  HFMA2 R7, -RZ, RZ, 0, 5.9604644775390625e-08 ;  /* 0x00000001ff077431 */ /* 0x000fe200000001ff */
[----:B------:R-:W-:Y:S01]  /*0160*/  BSSY.RECONVERGENT B0, `(.L_x_0) ;  /* 0x0000024000007945 */ /* 0x000fe20003800200 */
[----:B------:R-:W-:Y:S01]  /*0170*/  SHF.R.S32.HI R6, RZ, 0x1f, R9 ;  /* 0x0000001fff067819 */ /* 0x000fe20000011409 */
[----:B0-----:R-:W-:Y:S01]  /*0180*/  IMAD.MOV.U32 R5, RZ, RZ, 0x1 ;  /* 0x00000001ff057424 */ /* 0x001fe200078e00ff */
[----:B------:R-:W0:Y:S01]  /*0190*/  LDCU UR5, c[0x0][0x390] ;  /* 0x00007200ff0577ac */ /* 0x000e220008000800 */
[----:B------:R-:W-:-:S07]  /*01a0*/  IMAD.MOV.U32 R8, RZ, RZ, RZ ;  /* 0x000000ffff087224 */ /* 0x000fce00078e00ff */
.L_x_4:
[----:B------:R-:W-:Y:S01]  /*01b0*/  ISETP.GT.U32.AND P0, PT, R7, R0, PT ;  /* 0x000000000700720c */ /* 0x000fe20003f04070 */
[----:B------:R-:W-:Y:S01]  /*01c0*/  BSSY.RECONVERGENT B1, `(.L_x_1) ;  /* 0x0000016000017945 */ /* 0x000fe20003800200 */
[----:B------:R-:W-:Y:S02]  /*01d0*/  LOP3.LUT R3, R5, 0x1, RZ, 0x3c, !PT ;  /* 0x0000000105037812 */ /* 0x000fe400078e3cff */
[----:B------:R-:W-:-:S13]  /*01e0*/  ISETP.GT.U32.AND.EX P0, PT, R8, RZ, PT, P0 ;  /* 0x000000ff0800720c */ /* 0x000fda0003f04100 */
[----:B------:R-:W-:Y:S05]  /*01f0*/  @P0 BRA `(.L_x_2) ;  /* 0x00000000002c0947 */ /* 0x000fea0003800000 */
[----:B0-----:R-:W-:-:S04]  /*0200*/  IMAD.U32 R9, RZ, RZ, UR5 ;  /* 0x00000005ff097e24 */ /* 0x001fc8000f8e00ff */
[-CC-:B------:R-:W-:Y:S02]  /*0210*/  IMAD R2, R5, R9.reuse, R0.reuse ;  /* 0x0000000905027224 */ /* 0x180fe400078e0200 */
[----:B------:R-:W-:-:S03]  /*0220*/  IMAD R4, R3, R9, R0 ;  /* 0x0000000903047224 */ /* 0x000fc600078e0200 */
[----:B------:R-:W-:Y:S02]  /*0230*/  IADD3 R2, PT, PT, R2, -R7, RZ ;  /* 0x8000000702027210 */ /* 0x000fe40007ffe0ff */
[----:B------:R-:W-:Y:S02]  /*0240*/  LEA R4, R4, UR4, 0x2 ;  /* 0x0000000404047c11 */ /* 0x000fe4000f8e10ff */
[----:B------:R-:W-:-:S03]  /*0250*/  LEA R2, R2, UR4, 0x2 ;  /* 0x0000000402027c11 */ /* 0x000fc6000f8e10ff */
[----:B------:R-:W-:Y:S04]  /*0260*/  LDS R5, [R4] ;  /* 0x0000000004057984 */ /* 0x000fe80000000800 */
[----:B------:R-:W0:Y:S02]  /*0270*/  LDS R2, [R2] ;  /* 0x0000000002027984 */ /* 0x000e240000000800 */
[----:B0-----:R-:W-:-:S05]  /*0280*/  IMAD.IADD R5, R2, 0x1, R5 ;  /* 0x0000000102057824 */ /* 0x001fca00078e0205 */
[----:B------:R0:W-:Y:S01]  /*0290*/  STS [R4], R5 ;  /* 0x0000000504007388 */ /* 0x0001e20000000800 */
[----:B------:R-:W-:Y:S05]  /*02a0*/  BRA `(.L_x_3) ;  /* 0x00000000001c7947 */ /* 0x000fea0003800000 */
.L_x_2:
[----:B0-----:R-:W-:-:S04]  /*02b0*/  IMAD.U32 R9, RZ, RZ, UR5 ;  /* 0x00000005ff097e24 */ /* 0x001fc8000f8e00ff */
[-CC-:B------:R-:W-:Y:S02]  /*02c0*/  IMAD R2, R5, R9.reuse, R0.reuse ;  /* 0x0000000905027224 */ /* 0x180fe400078e0200 */
[----:B------:R-:W-:-:S03]  /*02d0*/  IMAD R4, R3, R9, R0 ;  /* 0x0000000903047224 */ /* 0x000fc600078e0200 */
[----:B------:R-:W-:Y:S02]  /*02e0*/  LEA R2, R2, UR4, 0x2 ;  /* 0x0000000402027c11 */ /* 0x000fe4000f8e10ff */
[----:B------:R-:W-:-:S04]  /*02f0*/  LEA R5, R4, UR4, 0x2 ;  /* 0x0000000404057c11 */ /* 0x000fc8000f8e10ff */
[----:B------:R-:W0:Y:S04]  /*0300*/  LDS R2, [R2] ;  /* 0x0000000002027984 */ /* 0x000e280000000800 */
[----:B0-----:R1:W-:Y:S02]  /*0310*/  STS [R5], R2 ;  /* 0x0000000205007388 */ /* 0x0013e40000000800 */
.L_x_3:
[----:B------:R-:W-:Y:S05]  /*0320*/  BSYNC.RECONVERGENT B1 ;  /* 0x0000000000017941 */ /* 0x000fea0003800200 */
.L_x_1:
[C---:B------:R-:W-:Y:S01]  /*0330*/  SHF.L.U64.HI R8, R7.reuse, 0x1, R8 ;  /* 0x0000000107087819 */ /* 0x040fe20000010208 */
[----:B------:R-:W-:Y:S01]  /*0340*/  BAR.SYNC.DEFER_BLOCKING 0x0 ;  /* 0x0000000000007b1d */ /* 0x000fe20000010000 */
[----:B------:R-:W-:Y:S01]  /*0350*/  SHF.L.U32 R7, R7, 0x1, RZ ;  /* 0x0000000107077819 */ /* 0x000fe200000006ff */
[----:B01----:R-:W-:-:S03]  /*0360*/  IMAD.MOV.U32 R5, RZ, RZ, R3 ;  /* 0x000000ffff057224 */ /* 0x003fc600078e0003 */
[----:B------:R-:W-:-:S04]  /*0370*/  ISETP.GE.U32.AND P0, PT, R7, R9, PT ;  /* 0x000000090700720c */ /* 0x000fc80003f06070 */
[----:B------:R-:W-:-:S13]  /*0380*/  ISETP.GE.U32.AND.EX P0, PT, R8, R6, PT, P0 ;  /* 0x000000060800720c */ /* 0x000fda0003f06100 */
[----:B------:R-:W-:Y:S05]  /*0390*/  @!P0 BRA `(.L_x_4) ;  /* 0xfffffffc00848947 */ /* 0x000fea000383ffff */
[----:B------:R-:W-:Y:S05]  /*03a0*/  BSYNC.RECONVERGENT B0 ;  /* 0x0000000000007941 */ /* 0x000fea0003800200 */
.L_x_0:
[----:B------:R-:W-:-:S05]  /*03b0*/  IMAD R3, R3, R9, R0 ;  /* 0x0000000903037224 */ /* 0x000fca00078e0200 */
[----:B0-----:R-:W-:Y:S02]  /*03c0*/  LEA R4, R3, UR4, 0x2 ;  /* 0x0000000403047c11 */ /* 0x001fe4000f8e10ff */
[----:B------:R-:W0:Y:S03]  /*03d0*/  LDC.64 R2, c[0x0][0x388] ;  /* 0x0000e200ff027b82 */ /* 0x000e260000000a00 */
[----:B------:R-:W1:Y:S01]  /*03e0*/  LDS R5, [R4] ;  /* 0x0000000004057984 */ /* 0x000e620000000800 */
[----:B0-----:R-:W-:-:S05]  /*03f0*/  IMAD.WIDE.U32 R2, R0, 0x4, R2 ;  /* 0x0000000400027825 */ /* 0x001fca00078e0002 */
[----:B-1----:R-:W-:Y:S01]  /*0400*/  STG.E desc[UR6][R2.64], R5 ;  /* 0x0000000502007986 */ /* 0x002fe2000c101906 */
[----:B------:R-:W-:Y:S05]  /*0410*/  EXIT ;  /* 0x000000000000794d */ /* 0x000fea0003800000 */
.L_x_5:
[----:B------:R-:W-:-:S00]  /*0420*/  BRA `(.L_x_5) ;  /* 0xfffffffc00fc7947 */ /* 0x000fc0000383ffff */
[----:B------:R-:W-:-:S00]  /*0430*/  NOP ;  /* 0x0000000000007918 */ /* 0x000fc00000000000 */
        /* <DEDUP_REMOVED lines=12> */
.L_x_8:


//--------------------- .text._Z10scanKernelPKiPii --------------------------
	.section	.text._Z10scanKernelPKiPii,"ax",@progbits
	.align	128
        .global         _Z10scanKernelPKiPii
        .type           _Z10scanKernelPKiPii,@function
        .size           _Z10scanKernelPKiPii,(.L_x_9 - _Z10scanKernelPKiPii)
        .other          _Z10scanKernelPKiPii,@"STO_CUDA_ENTRY STV_DEFAULT"
_Z10scanKernelPKiPii:
.text._Z10scanKernelPKiPii:
[----:B------:R-:W-:Y:S01]  /*0000*/  LDC R1, c[0x0][0x37c] ;  /* 0x0000df00ff017b82 */ /* 0x000fe20000000800 */
[----:B------:R-:W0:Y:S07]  /*0010*/  S2R R9, SR_TID.X ;  /* 0x0000000000097919 */ /* 0x000e2e0000002100 */
[----:B------:R-:W0:Y:S01]  /*0020*/  LDC.64 R2, c[0x0][0x380] ;  /* 0x0000e000ff027b82 */ /* 0x000e220000000a00 */
[----:B------:R-:W1:Y:S07]  /*0030*/  LDCU.64 UR6, c[0x0][0x358] ;  /* 0x00006b00ff0677ac */ /* 0x000e6e0008000a00 */
[----:B------:R-:W2:Y:S08]  /*0040*/  LDC.64 R4, c[0x0][0x388] ;  /* 0x0000e200ff047b82 */ /* 0x000eb00000000a00 */
[----:B------:R-:W3:Y:S01]  /*0050*/  LDC R0, c[0x0][0x390] ;  /* 0x0000e400ff007b82 */ /* 0x000ee20000000800 */
[----:B0-----:R-:W-:-:S06]  /*0060*/  IMAD.WIDE.U32 R2, R9, 0x4, R2 ;  /* 0x0000000409027825 */ /* 0x001fcc00078e0002 */
[----:B-1----:R-:W4:Y:S01]  /*0070*/  LDG.E R3, desc[UR6][R2.64] ;  /* 0x0000000602037981 */ /* 0x002f22000c1e1900 */
[----:B--2---:R-:W-:Y:S01]  /*0080*/  IMAD.WIDE.U32 R4, R9, 0x4, R4 ;  /* 0x0000000409047825 */ /* 0x004fe200078e0004 */
[----:B---3--:R-:W-:-:S04]  /*0090*/  ISETP.GE.U32.AND P0, PT, R0, 0x2, PT ;  /* 0x000000020000780c */ /* 0x008fc80003f06070 */
[----:B----4-:R0:W-:Y:S01]  /*00a0*/  STG.E desc[UR6][R4.64], R3 ;  /* 0x0000000304007986 */ /* 0x0101e2000c101906 */
[----:B------:R-:W-:Y:S08]  /*00b0*/  BAR.SYNC.DEFER_BLOCKING 0x0 ;  /* 0x0000000000007b1d */ /* 0x000ff00000010000 */
[----:B------:R-:W-:Y:S05]  /*00c0*/  @!P0 EXIT ;  /* 0x000000000000894d */ /* 0x000fea0003800000 */
[----:B------:R-:W1:Y:S01]  /*00d0*/  LDC R8, c[0x0][0x390] ;  /* 0x0000e400ff087b82 */ /* 0x000e620000000800 */
[----:B------:R-:W-:Y:S01]  /*00e0*/  SHF.R.S32.HI R0, RZ, 0x1f, R0 ;  /* 0x0000001fff007819 */ /* 0x000fe20000011400 */
[----:B------:R-:W-:Y:S01]  /*00f0*/  UMOV UR5, 0x1 ;  /* 0x0000000100057882 */ /* 0x000fe20000000000 */
[----:B------:R-:W-:-:S05]  /*0100*/  UMOV UR4, URZ ;  /* 0x000000ff00047c82 */ /* 0x000fca0008000000 */
.L_x_6:
[----:B------:R-:W-:-:S04]  /*0110*/  ISETP.GE.U32.AND P0, PT, R9, UR5, PT ;  /* 0x0000000509007c0c */ /* 0x000fc8000bf06070 */
[----:B------:R-:W-:-:S13]  /*0120*/  ISETP.GE.U32.AND.EX P0, PT, RZ, UR4, PT, P0 ;  /* 0x00000004ff007c0c */ /* 0x000fda000bf06100 */
[----:B------:R-:W2:Y:S01]  /*0130*/  @P0 LDC.64 R10, c[0x0][0x388] ;  /* 0x0000e200ff0a0b82 */ /* 0x000ea20000000a00 */
[----:B0-----:R-:W-:Y:S01]  /*0140*/  @P0 IADD3 R3, P1, PT, R9, -UR5, RZ ;  /* 0x8000000509030c10 */ /* 0x001fe2000ff3e0ff */
[----:B------:R-:W3:Y:S04]  /*0150*/  @P0 LDG.E R7, desc[UR6][R4.64] ;  /* 0x0000000604070981 */ /* 0x000ee8000c1e1900 */
[----:B------:R-:W-:Y:S01]  /*0160*/  @P0 IMAD.X R6, RZ, RZ, ~UR4, P1 ;  /* 0x80000004ff060e24 */ /* 0x000fe200088e06ff */
[----:B--2---:R-:W-:-:S04]  /*0170*/  @P0 LEA R2, P1, R3, R10, 0x2 ;  /* 0x0000000a03020211 */ /* 0x004fc800078210ff */
[----:B------:R-:W-:-:S05]  /*0180*/  @P0 LEA.HI.X R3, R3, R11, R6, 0x2, P1 ;  /* 0x0000000b03030211 */ /* 0x000fca00008f1406 */
[----:B------:R-:W3:Y:S01]  /*0190*/  @P0 LDG.E R2, desc[UR6][R2.64] ;  /* 0x0000000602020981 */ /* 0x000ee2000c1e1900 */
[----:B------:R-:W-:Y:S02]  /*01a0*/  USHF.L.U64.HI UR4, UR5, 0x1, UR4 ;  /* 0x0000000105047899 */ /* 0x000fe40008010204 */
[----:B------:R-:W-:-:S04]  /*01b0*/  USHF.L.U32 UR5, UR5, 0x1, URZ ;  /* 0x0000000105057899 */ /* 0x000fc800080006ff */
[----:B------:R-:W-:Y:S02]  /*01c0*/  IMAD.U32 R11, RZ, RZ, UR4 ;  /* 0x00000004ff0b7e24 */ /* 0x000fe4000f8e00ff */
[----:B---3--:R-:W-:-:S05]  /*01d0*/  @P0 IMAD.IADD R7, R2, 0x1, R7 ;  /* 0x0000000102070824 */ /* 0x008fca00078e0207 */
[----:B------:R2:W-:Y:S01]  /*01e0*/  @P0 STG.E desc[UR6][R4.64], R7 ;  /* 0x0000000704000986 */ /* 0x0005e2000c101906 */
[----:B------:R-:W-:Y:S01]  /*01f0*/  BAR.SYNC.DEFER_BLOCKING 0x0 ;  /* 0x0000000000007b1d */ /* 0x000fe20000010000 */
[----:B-1----:R-:W-:-:S04]  /*0200*/  ISETP.LE.U32.AND P0, PT, R8, UR5, PT ;  /* 0x0000000508007c0c */ /* 0x002fc8000bf03070 */
[----:B------:R-:W-:-:S13]  /*0210*/  ISETP.GE.U32.AND.EX P0, PT, R11, R0, PT, P0 ;  /* 0x000000000b00720c */ /* 0x000fda0003f06100 */
[----:B--2---:R-:W-:Y:S05]  /*0220*/  @!P0 BRA `(.L_x_6) ;  /* 0xfffffffc00b88947 */ /* 0x004fea000383ffff */
[----:B------:R-:W-:Y:S05]  /*0230*/  EXIT ;  /* 0x000000000000794d */ /* 0x000fea0003800000 */
.L_x_7:
        /* <DEDUP_REMOVED lines=12> */
.L_x_9:


//--------------------- .nv.shared._Z29scanKernel_shared_singleblockPKiPii --------------------------
	.section	.nv.shared._Z29scanKernel_shared_singleblockPKiPii,"aw",@nobits
	.sectionflags	@""
	.align	16
	.zero		1024


//--------------------- .nv.shared.reserved.0     --------------------------
	.section	.nv.shared.reserved.0,"aw",@nobits
	.weak		__nv_reservedSMEM_offset_0_alias
	.size		__nv_reservedSMEM_offset_0_alias, 0, 64
	.other		__nv_reservedSMEM_offset_0_alias,@"STO_CUDA_RESERVED_SHARED STV_DEFAULT"
__nv_reservedSMEM_offset_0_alias:
	.zero		0
	.zero		64


//--------------------- .nv.shared._Z10scanKernelPKiPii --------------------------
	.section	.nv.shared._Z10scanKernelPKiPii,"aw",@nobits
	.sectionflags	@""
	.align	16
	.zero		1024


//--------------------- .nv.constant0._Z29scanKernel_shared_singleblockPKiPii --------------------------
	.section	.nv.constant0._Z29scanKernel_shared_singleblockPKiPii,"a",@progbits
	.sectionflags	@""
	.align	4
.nv.constant0._Z29scanKernel_shared_singleblockPKiPii:
	.zero		916


//--------------------- .nv.constant0._Z10scanKernelPKiPii --------------------------
	.section	.nv.constant0._Z10scanKernelPKiPii,"a",@progbits
	.sectionflags	@""
	.align	4
.nv.constant0._Z10scanKernelPKiPii:
	.zero		916


//--------------------- SYMBOLS --------------------------

	.type		.nv.reservedSmem.offset0,@object
	.size		.nv.reservedSmem.offset0,0x4
	.type		.nv.reservedSmem.cap,@object
	.size		.nv.reservedSmem.cap,0x4
